//
// Generated by NVIDIA NVVM Compiler
//
// Compiler Build ID: CL-36424714
// Cuda compilation tools, release 13.0, V13.0.88
// Based on NVVM 20.0.0
//

.version 9.0
.target sm_100
.address_size 64

	// .globl	_Z23assignPointsToCentroidsPKdS0_PdPiiii

.visible .entry _Z23assignPointsToCentroidsPKdS0_PdPiiii(
	.param .u64 .ptr .align 1 _Z23assignPointsToCentroidsPKdS0_PdPiiii_param_0,
	.param .u64 .ptr .align 1 _Z23assignPointsToCentroidsPKdS0_PdPiiii_param_1,
	.param .u64 .ptr .align 1 _Z23assignPointsToCentroidsPKdS0_PdPiiii_param_2,
	.param .u64 .ptr .align 1 _Z23assignPointsToCentroidsPKdS0_PdPiiii_param_3,
	.param .u32 _Z23assignPointsToCentroidsPKdS0_PdPiiii_param_4,
	.param .u32 _Z23assignPointsToCentroidsPKdS0_PdPiiii_param_5,
	.param .u32 _Z23assignPointsToCentroidsPKdS0_PdPiiii_param_6
)
{
	.reg .pred 	%p<19>;
	.reg .b32 	%r<74>;
	.reg .b64 	%rd<45>;
	.reg .b64 	%fd<103>;

	ld.param.u64 	%rd8, [_Z23assignPointsToCentroidsPKdS0_PdPiiii_param_0];
	ld.param.u64 	%rd9, [_Z23assignPointsToCentroidsPKdS0_PdPiiii_param_1];
	ld.param.u32 	%r40, [_Z23assignPointsToCentroidsPKdS0_PdPiiii_param_4];
	ld.param.u32 	%r38, [_Z23assignPointsToCentroidsPKdS0_PdPiiii_param_5];
	ld.param.u32 	%r39, [_Z23assignPointsToCentroidsPKdS0_PdPiiii_param_6];
	cvta.to.global.u64 	%rd1, %rd9;
	cvta.to.global.u64 	%rd2, %rd8;
	mov.u32 	%r41, %ctaid.x;
	mov.u32 	%r42, %ntid.x;
	mov.u32 	%r43, %tid.x;
	mad.lo.s32 	%r1, %r41, %r42, %r43;
	setp.ge.s32 	%p1, %r1, %r40;
	@%p1 bra 	$L__BB0_23;
	setp.lt.s32 	%p2, %r38, 1;
	mov.b32 	%r73, 0;
	mov.f64 	%fd102, 0d46293E5939A08CEA;
	@%p2 bra 	$L__BB0_22;
	setp.lt.s32 	%p3, %r39, 1;
	mul.lo.s32 	%r2, %r39, %r1;
	@%p3 bra 	$L__BB0_16;
	and.b32  	%r3, %r39, 7;
	and.b32  	%r4, %r39, 3;
	and.b32  	%r5, %r39, 2147483640;
	and.b32  	%r6, %r39, 1;
	neg.s32 	%r7, %r5;
	mov.f64 	%fd102, 0d46293E5939A08CEA;
	mov.b32 	%r58, 0;
	mov.u32 	%r73, %r58;
$L__BB0_4:
	setp.lt.u32 	%p10, %r39, 8;
	mul.lo.s32 	%r10, %r58, %r39;
	mov.f64 	%fd97, 0d0000000000000000;
	mov.b32 	%r63, 0;
	@%p10 bra 	$L__BB0_7;
	mul.wide.u32 	%rd10, %r10, 8;
	add.s64 	%rd11, %rd1, %rd10;
	add.s64 	%rd44, %rd11, 32;
	mov.f64 	%fd97, 0d0000000000000000;
	mov.u32 	%r60, %r2;
	mov.u32 	%r61, %r7;
$L__BB0_6:
	.pragma "nounroll";
	mul.wide.s32 	%rd12, %r60, 8;
	add.s64 	%rd13, %rd2, %rd12;
	ld.global.f64 	%fd30, [%rd13];
	ld.global.f64 	%fd31, [%rd44+-32];
	sub.f64 	%fd32, %fd30, %fd31;
	fma.rn.f64 	%fd33, %fd32, %fd32, %fd97;
	ld.global.f64 	%fd34, [%rd13+8];
	ld.global.f64 	%fd35, [%rd44+-24];
	sub.f64 	%fd36, %fd34, %fd35;
	fma.rn.f64 	%fd37, %fd36, %fd36, %fd33;
	ld.global.f64 	%fd38, [%rd13+16];
	ld.global.f64 	%fd39, [%rd44+-16];
	sub.f64 	%fd40, %fd38, %fd39;
	fma.rn.f64 	%fd41, %fd40, %fd40, %fd37;
	ld.global.f64 	%fd42, [%rd13+24];
	ld.global.f64 	%fd43, [%rd44+-8];
	sub.f64 	%fd44, %fd42, %fd43;
	fma.rn.f64 	%fd45, %fd44, %fd44, %fd41;
	ld.global.f64 	%fd46, [%rd13+32];
	ld.global.f64 	%fd47, [%rd44];
	sub.f64 	%fd48, %fd46, %fd47;
	fma.rn.f64 	%fd49, %fd48, %fd48, %fd45;
	ld.global.f64 	%fd50, [%rd13+40];
	ld.global.f64 	%fd51, [%rd44+8];
	sub.f64 	%fd52, %fd50, %fd51;
	fma.rn.f64 	%fd53, %fd52, %fd52, %fd49;
	ld.global.f64 	%fd54, [%rd13+48];
	ld.global.f64 	%fd55, [%rd44+16];
	sub.f64 	%fd56, %fd54, %fd55;
	fma.rn.f64 	%fd57, %fd56, %fd56, %fd53;
	ld.global.f64 	%fd58, [%rd13+56];
	ld.global.f64 	%fd59, [%rd44+24];
	sub.f64 	%fd60, %fd58, %fd59;
	fma.rn.f64 	%fd97, %fd60, %fd60, %fd57;
	add.s32 	%r61, %r61, 8;
	add.s32 	%r60, %r60, 8;
	add.s64 	%rd44, %rd44, 64;
	setp.ne.s32 	%p11, %r61, 0;
	mov.u32 	%r63, %r5;
	@%p11 bra 	$L__BB0_6;
$L__BB0_7:
	setp.eq.s32 	%p12, %r3, 0;
	@%p12 bra 	$L__BB0_15;
	add.s32 	%r51, %r3, -1;
	setp.lt.u32 	%p13, %r51, 3;
	@%p13 bra 	$L__BB0_10;
	add.s32 	%r52, %r63, %r2;
	mul.wide.s32 	%rd14, %r52, 8;
	add.s64 	%rd15, %rd2, %rd14;
	ld.global.f64 	%fd62, [%rd15];
	add.s32 	%r53, %r63, %r10;
	mul.wide.u32 	%rd16, %r53, 8;
	add.s64 	%rd17, %rd1, %rd16;
	ld.global.f64 	%fd63, [%rd17];
	sub.f64 	%fd64, %fd62, %fd63;
	fma.rn.f64 	%fd65, %fd64, %fd64, %fd97;
	ld.global.f64 	%fd66, [%rd15+8];
	cvt.u64.u32 	%rd18, %r10;
	cvt.u64.u32 	%rd19, %r63;
	add.s64 	%rd20, %rd19, %rd18;
	shl.b64 	%rd21, %rd20, 3;
	add.s64 	%rd22, %rd1, %rd21;
	ld.global.f64 	%fd67, [%rd22+8];
	sub.f64 	%fd68, %fd66, %fd67;
	fma.rn.f64 	%fd69, %fd68, %fd68, %fd65;
	ld.global.f64 	%fd70, [%rd15+16];
	ld.global.f64 	%fd71, [%rd22+16];
	sub.f64 	%fd72, %fd70, %fd71;
	fma.rn.f64 	%fd73, %fd72, %fd72, %fd69;
	ld.global.f64 	%fd74, [%rd15+24];
	ld.global.f64 	%fd75, [%rd22+24];
	sub.f64 	%fd76, %fd74, %fd75;
	fma.rn.f64 	%fd97, %fd76, %fd76, %fd73;
	add.s32 	%r63, %r63, 4;
$L__BB0_10:
	setp.eq.s32 	%p14, %r4, 0;
	@%p14 bra 	$L__BB0_15;
	setp.eq.s32 	%p15, %r4, 1;
	@%p15 bra 	$L__BB0_13;
	add.s32 	%r54, %r63, %r2;
	mul.wide.s32 	%rd23, %r54, 8;
	add.s64 	%rd24, %rd2, %rd23;
	ld.global.f64 	%fd78, [%rd24];
	add.s32 	%r55, %r63, %r10;
	mul.wide.u32 	%rd25, %r55, 8;
	add.s64 	%rd26, %rd1, %rd25;
	ld.global.f64 	%fd79, [%rd26];
	sub.f64 	%fd80, %fd78, %fd79;
	fma.rn.f64 	%fd81, %fd80, %fd80, %fd97;
	ld.global.f64 	%fd82, [%rd24+8];
	cvt.u64.u32 	%rd27, %r10;
	cvt.u64.u32 	%rd28, %r63;
	add.s64 	%rd29, %rd28, %rd27;
	shl.b64 	%rd30, %rd29, 3;
	add.s64 	%rd31, %rd1, %rd30;
	ld.global.f64 	%fd83, [%rd31+8];
	sub.f64 	%fd84, %fd82, %fd83;
	fma.rn.f64 	%fd97, %fd84, %fd84, %fd81;
	add.s32 	%r63, %r63, 2;
$L__BB0_13:
	setp.eq.s32 	%p16, %r6, 0;
	@%p16 bra 	$L__BB0_15;
	add.s32 	%r56, %r63, %r2;
	mul.wide.s32 	%rd32, %r56, 8;
	add.s64 	%rd33, %rd2, %rd32;
	ld.global.f64 	%fd85, [%rd33];
	add.s32 	%r57, %r63, %r10;
	mul.wide.u32 	%rd34, %r57, 8;
	add.s64 	%rd35, %rd1, %rd34;
	ld.global.f64 	%fd86, [%rd35];
	sub.f64 	%fd87, %fd85, %fd86;
	fma.rn.f64 	%fd97, %fd87, %fd87, %fd97;
$L__BB0_15:
	sqrt.rn.f64 	%fd88, %fd97;
	setp.lt.f64 	%p17, %fd88, %fd102;
	selp.f64 	%fd102, %fd88, %fd102, %p17;
	selp.b32 	%r73, %r58, %r73, %p17;
	add.s32 	%r58, %r58, 1;
	setp.eq.s32 	%p18, %r58, %r38;
	@%p18 bra 	$L__BB0_22;
	bra.uni 	$L__BB0_4;
$L__BB0_16:
	and.b32  	%r22, %r38, 3;
	setp.lt.u32 	%p4, %r38, 4;
	mov.f64 	%fd102, 0d46293E5939A08CEA;
	mov.b32 	%r70, 0;
	mov.u32 	%r73, %r70;
	@%p4 bra 	$L__BB0_19;
	and.b32  	%r70, %r38, 2147483644;
	mov.f64 	%fd102, 0d46293E5939A08CEA;
	mov.b32 	%r65, 0;
	mov.u32 	%r73, %r65;
$L__BB0_18:
	setp.gt.f64 	%p5, %fd102, 0d0000000000000000;
	selp.f64 	%fd102, 0d0000000000000000, %fd102, %p5;
	selp.b32 	%r73, %r65, %r73, %p5;
	add.s32 	%r65, %r65, 4;
	setp.ne.s32 	%p6, %r65, %r70;
	@%p6 bra 	$L__BB0_18;
$L__BB0_19:
	setp.eq.s32 	%p7, %r22, 0;
	@%p7 bra 	$L__BB0_22;
	mov.b32 	%r72, 0;
$L__BB0_21:
	.pragma "nounroll";
	setp.gt.f64 	%p8, %fd102, 0d0000000000000000;
	selp.f64 	%fd102, 0d0000000000000000, %fd102, %p8;
	selp.b32 	%r73, %r70, %r73, %p8;
	add.s32 	%r70, %r70, 1;
	add.s32 	%r72, %r72, 1;
	setp.ne.s32 	%p9, %r72, %r22;
	@%p9 bra 	$L__BB0_21;
$L__BB0_22:
	ld.param.u64 	%rd43, [_Z23assignPointsToCentroidsPKdS0_PdPiiii_param_3];
	ld.param.u64 	%rd42, [_Z23assignPointsToCentroidsPKdS0_PdPiiii_param_2];
	cvta.to.global.u64 	%rd36, %rd42;
	mul.wide.s32 	%rd37, %r1, 8;
	add.s64 	%rd38, %rd36, %rd37;
	st.global.f64 	[%rd38], %fd102;
	cvta.to.global.u64 	%rd39, %rd43;
	mul.wide.s32 	%rd40, %r1, 4;
	add.s64 	%rd41, %rd39, %rd40;
	st.global.u32 	[%rd41], %r73;
$L__BB0_23:
	ret;

}


// ===== COMPILED SASS (sm_100) =====

	.target	sm_100

	.elftype	@"ET_EXEC"


//--------------------- .note.nv.tkinfo           --------------------------
	.section	.note.nv.tkinfo,"",@"SHT_NOTE"
	.sectionflags	@"SHF_NOTE_NV_TKINFO"
	.tkinfo
        /*0018*/ 	.word	0x00000002
        /*0030*/ 	.string	""
        /*0030*/ 	.string	"ptxas"
        /*0030*/ 	.string	"Cuda compilation tools, release 13.0, V13.0.88"
        /*0030*/ 	.string	"Build cuda_13.0.r13.0/compiler.36424714_0"
        /*0030*/ 	.string	"-arch sm_100 -m 64 "



//--------------------- .note.nv.cuinfo           --------------------------
	.section	.note.nv.cuinfo,"",@"SHT_NOTE"
	.sectionflags	@"SHF_NOTE_NV_CUINFO"
        /*0018*/ 	.short	0x0002
        /*001a*/ 	.short	0x0064
        /*001c*/ 	.short	0x0082
	.zero		2


//--------------------- .nv.info                  --------------------------
	.section	.nv.info,"",@"SHT_CUDA_INFO"
	.align	4


	//----- nvinfo : EIATTR_REGCOUNT
	.align		4
        /*0000*/ 	.byte	0x04, 0x2f
        /*0002*/ 	.short	(.L_1 - .L_0)
	.align		4
.L_0:
        /*0004*/ 	.word	index@(_Z23assignPointsToCentroidsPKdS0_PdPiiii)
        /*0008*/ 	.word	0x00000020


	//----- nvinfo : EIATTR_FRAME_SIZE
	.align		4
.L_1:
        /*000c*/ 	.byte	0x04, 0x11
        /*000e*/ 	.short	(.L_3 - .L_2)
	.align		4
.L_2:
        /*0010*/ 	.word	index@($__internal_0_$__cuda_sm20_dsqrt_rn_f64_mediumpath_v1)
        /*0014*/ 	.word	0x00000000


	//----- nvinfo : EIATTR_FRAME_SIZE
	.align		4
.L_3:
        /*0018*/ 	.byte	0x04, 0x11
        /*001a*/ 	.short	(.L_5 - .L_4)
	.align		4
.L_4:
        /*001c*/ 	.word	index@(_Z23assignPointsToCentroidsPKdS0_PdPiiii)
        /*0020*/ 	.word	0x00000000


	//----- nvinfo : EIATTR_MIN_STACK_SIZE
	.align		4
.L_5:
        /*0024*/ 	.byte	0x04, 0x12
        /*0026*/ 	.short	(.L_7 - .L_6)
	.align		4
.L_6:
        /*0028*/ 	.word	index@(_Z23assignPointsToCentroidsPKdS0_PdPiiii)
        /*002c*/ 	.word	0x00000000
.L_7:


//--------------------- .nv.compat                --------------------------
	.section	.nv.compat,"",@"SHT_CUDA_COMPAT_INFO"
	.align	4
        /*0000*/ 	.byte	0x02, 0x09, 0x00, 0x00, 0x02, 0x02, 0x01, 0x00, 0x02, 0x05, 0x05, 0x00, 0x03, 0x07, 0x01, 0x01
        /*0010*/ 	.byte	0x02, 0x03, 0x00, 0x00, 0x02, 0x06, 0x01, 0x00, 0x04, 0x0b, 0x08, 0x00, 0x01, 0x00, 0x00, 0x00
        /*0020*/ 	.byte	0x00, 0x00, 0x00, 0x00


//--------------------- .nv.info._Z23assignPointsToCentroidsPKdS0_PdPiiii --------------------------
	.section	.nv.info._Z23assignPointsToCentroidsPKdS0_PdPiiii,"",@"SHT_CUDA_INFO"
	.sectionflags	@""
	.align	4


	//----- nvinfo : EIATTR_CUDA_API_VERSION
	.align		4
        /*0000*/ 	.byte	0x04, 0x37
        /*0002*/ 	.short	(.L_9 - .L_8)
.L_8:
        /*0004*/ 	.word	0x00000082


	//----- nvinfo : EIATTR_KPARAM_INFO
	.align		4
.L_9:
        /*0008*/ 	.byte	0x04, 0x17
        /*000a*/ 	.short	(.L_11 - .L_10)
.L_10:
        /*000c*/ 	.word	0x00000000
        /*0010*/ 	.short	0x0006
        /*0012*/ 	.short	0x0028
        /*0014*/ 	.byte	0x00, 0xf0, 0x11, 0x00


	//----- nvinfo : EIATTR_KPARAM_INFO
	.align		4
.L_11:
        /*0018*/ 	.byte	0x04, 0x17
        /*001a*/ 	.short	(.L_13 - .L_12)
.L_12:
        /*001c*/ 	.word	0x00000000
        /*0020*/ 	.short	0x0005
        /*0022*/ 	.short	0x0024
        /*0024*/ 	.byte	0x00, 0xf0, 0x11, 0x00


	//----- nvinfo : EIATTR_KPARAM_INFO
	.align		4
.L_13:
        /*0028*/ 	.byte	0x04, 0x17
        /*002a*/ 	.short	(.L_15 - .L_14)
.L_14:
        /*002c*/ 	.word	0x00000000
        /*0030*/ 	.short	0x0004
        /*0032*/ 	.short	0x0020
        /*0034*/ 	.byte	0x00, 0xf0, 0x11, 0x00


	//----- nvinfo : EIATTR_KPARAM_INFO
	.align		4
.L_15:
        /*0038*/ 	.byte	0x04, 0x17
        /*003a*/ 	.short	(.L_17 - .L_16)
.L_16:
        /*003c*/ 	.word	0x00000000
        /*0040*/ 	.short	0x0003
        /*0042*/ 	.short	0x0018
        /*0044*/ 	.byte	0x00, 0xf5, 0x21, 0x00


	//----- nvinfo : EIATTR_KPARAM_INFO
	.align		4
.L_17:
        /*0048*/ 	.byte	0x04, 0x17
        /*004a*/ 	.short	(.L_19 - .L_18)
.L_18:
        /*004c*/ 	.word	0x00000000
        /*0050*/ 	.short	0x0002
        /*0052*/ 	.short	0x0010
        /*0054*/ 	.byte	0x00, 0xf5, 0x21, 0x00


	//----- nvinfo : EIATTR_KPARAM_INFO
	.align		4
.L_19:
        /*0058*/ 	.byte	0x04, 0x17
        /*005a*/ 	.short	(.L_21 - .L_20)
.L_20:
        /*005c*/ 	.word	0x00000000
        /*0060*/ 	.short	0x0001
        /*0062*/ 	.short	0x0008
        /*0064*/ 	.byte	0x00, 0xf5, 0x21, 0x00


	//----- nvinfo : EIATTR_KPARAM_INFO
	.align		4
.L_21:
        /*0068*/ 	.byte	0x04, 0x17
        /*006a*/ 	.short	(.L_23 - .L_22)
.L_22:
        /*006c*/ 	.word	0x00000000
        /*0070*/ 	.short	0x0000
        /*0072*/ 	.short	0x0000
        /*0074*/ 	.byte	0x00, 0xf5, 0x21, 0x00


	//----- nvinfo : EIATTR_SPARSE_MMA_MASK
	.align		4
.L_23:
        /*0078*/ 	.byte	0x03, 0x50
        /*007a*/ 	.short	0x0000


	//----- nvinfo : EIATTR_MAXREG_COUNT
	.align		4
        /*007c*/ 	.byte	0x03, 0x1b
        /*007e*/ 	.short	0x00ff


	//----- nvinfo : EIATTR_MERCURY_ISA_VERSION
	.align		4
        /*0080*/ 	.byte	0x03, 0x5f
        /*0082*/ 	.short	0x0101


	//----- nvinfo : EIATTR_VRC_CTA_INIT_COUNT
	.align		4
        /*0084*/ 	.byte	0x02, 0x4a
	.zero		1
	.zero		1


	//----- nvinfo : EIATTR_EXIT_INSTR_OFFSETS
	.align		4
        /*0088*/ 	.byte	0x04, 0x1c
        /*008a*/ 	.short	(.L_25 - .L_24)


	//   ....[0]....
.L_24:
        /*008c*/ 	.word	0x00000070


	//   ....[1]....
        /*0090*/ 	.word	0x00001030


	//----- nvinfo : EIATTR_CRS_STACK_SIZE
	.align		4
.L_25:
        /*0094*/ 	.byte	0x04, 0x1e
        /*0096*/ 	.short	(.L_27 - .L_26)
.L_26:
        /*0098*/ 	.word	0x00000000


	//----- nvinfo : EIATTR_CBANK_PARAM_SIZE
	.align		4
.L_27:
        /*009c*/ 	.byte	0x03, 0x19
        /*009e*/ 	.short	0x002c


	//----- nvinfo : EIATTR_PARAM_CBANK
	.align		4
        /*00a0*/ 	.byte	0x04, 0x0a
        /*00a2*/ 	.short	(.L_29 - .L_28)
	.align		4
.L_28:
        /*00a4*/ 	.word	index@(.nv.constant0._Z23assignPointsToCentroidsPKdS0_PdPiiii)
        /*00a8*/ 	.short	0x0380
        /*00aa*/ 	.short	0x002c


	//----- nvinfo : EIATTR_SW_WAR
	.align		4
.L_29:
        /*00ac*/ 	.byte	0x04, 0x36
        /*00ae*/ 	.short	(.L_31 - .L_30)
.L_30:
        /*00b0*/ 	.word	0x00000008
.L_31:


//--------------------- .nv.callgraph             --------------------------
	.section	.nv.callgraph,"",@"SHT_CUDA_CALLGRAPH"
	.align	4
	.sectionentsize	8
	.align		4
        /*0000*/ 	.word	0x00000000
	.align		4
        /*0004*/ 	.word	0xffffffff
	.align		4
        /*0008*/ 	.word	0x00000000
	.align		4
        /*000c*/ 	.word	0xfffffffe
	.align		4
        /*0010*/ 	.word	0x00000000
	.align		4
        /*0014*/ 	.word	0xfffffffd
	.align		4
        /*0018*/ 	.word	0x00000000
	.align		4
        /*001c*/ 	.word	0xfffffffc


//--------------------- .text._Z23assignPointsToCentroidsPKdS0_PdPiiii --------------------------
	.section	.text._Z23assignPointsToCentroidsPKdS0_PdPiiii,"ax",@progbits
	.align	128
        .global         _Z23assignPointsToCentroidsPKdS0_PdPiiii
        .type           _Z23assignPointsToCentroidsPKdS0_PdPiiii,@function
        .size           _Z23assignPointsToCentroidsPKdS0_PdPiiii,(.L_x_20 - _Z23assignPointsToCentroidsPKdS0_PdPiiii)
        .other          _Z23assignPointsToCentroidsPKdS0_PdPiiii,@"STO_CUDA_ENTRY STV_DEFAULT"
_Z23assignPointsToCentroidsPKdS0_PdPiiii:
.text._Z23assignPointsToCentroidsPKdS0_PdPiiii:
[----:B------:R-:W-:Y:S01]  /*0000*/  LDC R1, c[0x0][0x37c] ;  /* 0x0000df00ff017b82 */ /* 0x000fe20000000800 */
[----:B------:R-:W0:Y:S07]  /*0010*/  S2R R3, SR_TID.X ;  /* 0x0000000000037919 */ /* 0x000e2e0000002100 */
[----:B------:R-:W0:Y:S01]  /*0020*/  S2UR UR4, SR_CTAID.X ;  /* 0x00000000000479c3 */ /* 0x000e220000002500 */
[----:B------:R-:W1:Y:S07]  /*0030*/  LDCU UR5, c[0x0][0x3a0] ;  /* 0x00007400ff0577ac */ /* 0x000e6e0008000800 */
[----:B------:R-:W0:Y:S02]  /*0040*/  LDC R0, c[0x0][0x360] ;  /* 0x0000d800ff007b82 */ /* 0x000e240000000800 */
[----:B0-----:R-:W-:-:S05]  /*0050*/  IMAD R0, R0, UR4, R3 ;  /* 0x0000000400007c24 */ /* 0x001fca000f8e0203 */
[----:B-1----:R-:W-:-:S13]  /*0060*/  ISETP.GE.AND P0, PT, R0, UR5, PT ;  /* 0x0000000500007c0c */ /* 0x002fda000bf06270 */
[----:B------:R-:W-:Y:S05]  /*0070*/  @P0 EXIT ;  /* 0x000000000000094d */ /* 0x000fea0003800000 */
[----:B------:R-:W0:Y:S01]  /*0080*/  LDCU UR4, c[0x0][0x3a4] ;  /* 0x00007480ff0477ac */ /* 0x000e220008000800 */
[----:B------:R-:W-:Y:S02]  /*0090*/  IMAD.MOV.U32 R2, RZ, RZ, RZ ;  /* 0x000000ffff027224 */ /* 0x000fe400078e00ff */
[----:B------:R-:W-:Y:S01]  /*00a0*/  IMAD.MOV.U32 R8, RZ, RZ, 0x39a08cea ;  /* 0x39a08ceaff087424 */ /* 0x000fe200078e00ff */
[----:B------:R-:W1:Y:S01]  /*00b0*/  LDCU.64 UR6, c[0x0][0x358] ;  /* 0x00006b00ff0677ac */ /* 0x000e620008000a00 */
[----:B------:R-:W-:Y:S01]  /*00c0*/  IMAD.MOV.U32 R9, RZ, RZ, 0x46293e59 ;  /* 0x46293e59ff097424 */ /* 0x000fe200078e00ff */
[----:B0-----:R-:W-:-:S09]  /*00d0*/  UISETP.GE.AND UP0, UPT, UR4, 0x1, UPT ;  /* 0x000000010400788c */ /* 0x001fd2000bf06270 */
[----:B-1----:R-:W-:Y:S05]  /*00e0*/  BRA.U !UP0, `(.L_x_0) ;  /* 0x0000000d08b87547 */ /* 0x002fea000b800000 */
[----:B------:R-:W0:Y:S02]  /*00f0*/  LDC R7, c[0x0][0x3a8] ;  /* 0x0000ea00ff077b82 */ /* 0x000e240000000800 */
[----:B0-----:R-:W-:-:S13]  /*0100*/  ISETP.GE.AND P0, PT, R7, 0x1, PT ;  /* 0x000000010700780c */ /* 0x001fda0003f06270 */
[----:B------:R-:W-:Y:S05]  /*0110*/  @!P0 BRA `(.L_x_1) ;  /* 0x00000008008c8947 */ /* 0x000fea0003800000 */
[C---:B------:R-:W-:Y:S01]  /*0120*/  LOP3.LUT R6, R7.reuse, 0x7ffffff8, RZ, 0xc0, !PT ;  /* 0x7ffffff807067812 */ /* 0x040fe200078ec0ff */
[----:B------:R-:W-:Y:S02]  /*0130*/  HFMA2 R9, -RZ, RZ, 6.16015625, 1.5869140625 ;  /* 0x46293e59ff097431 */ /* 0x000fe400000001ff */
[----:B------:R-:W-:Y:S01]  /*0140*/  IMAD R3, R0, R7, RZ ;  /* 0x0000000700037224 */ /* 0x000fe200078e02ff */
[C---:B------:R-:W-:Y:S01]  /*0150*/  LOP3.LUT R4, R7.reuse, 0x7, RZ, 0xc0, !PT ;  /* 0x0000000707047812 */ /* 0x040fe200078ec0ff */
[----:B------:R-:W-:Y:S01]  /*0160*/  IMAD.MOV.U32 R2, RZ, RZ, RZ ;  /* 0x000000ffff027224 */ /* 0x000fe200078e00ff */
[----:B------:R-:W-:Y:S01]  /*0170*/  LOP3.LUT R5, R7, 0x3, RZ, 0xc0, !PT ;  /* 0x0000000307057812 */ /* 0x000fe200078ec0ff */
[----:B------:R-:W-:Y:S02]  /*0180*/  IMAD.MOV.U32 R7, RZ, RZ, RZ ;  /* 0x000000ffff077224 */ /* 0x000fe400078e00ff */
[----:B------:R-:W-:Y:S02]  /*0190*/  IMAD.MOV.U32 R8, RZ, RZ, 0x39a08cea ;  /* 0x39a08ceaff087424 */ /* 0x000fe400078e00ff */
[----:B------:R-:W-:-:S07]  /*01a0*/  IMAD.MOV R24, RZ, RZ, -R6 ;  /* 0x000000ffff187224 */ /* 0x000fce00078e0a06 */
.L_x_8:
[----:B------:R-:W0:Y:S01]  /*01b0*/  LDC R26, c[0x0][0x3a8] ;  /* 0x0000ea00ff1a7b82 */ /* 0x000e220000000800 */
[----:B------:R-:W-:Y:S01]  /*01c0*/  IMAD.MOV.U32 R22, RZ, RZ, RZ ;  /* 0x000000ffff167224 */ /* 0x000fe200078e00ff */
[----:B------:R-:W-:Y:S02]  /*01d0*/  CS2R R18, SRZ ;  /* 0x0000000000127805 */ /* 0x000fe4000001ff00 */
[----:B0-----:R-:W-:Y:S01]  /*01e0*/  ISETP.GE.U32.AND P0, PT, R26, 0x8, PT ;  /* 0x000000081a00780c */ /* 0x001fe20003f06070 */
[----:B------:R-:W-:-:S12]  /*01f0*/  IMAD R25, R7, R26, RZ ;  /* 0x0000001a07197224 */ /* 0x000fd800078e02ff */
[----:B------:R-:W-:Y:S05]  /*0200*/  @!P0 BRA `(.L_x_2) ;  /* 0x0000000000c88947 */ /* 0x000fea0003800000 */
[----:B------:R-:W0:Y:S01]  /*0210*/  LDC.64 R10, c[0x0][0x388] ;  /* 0x0000e200ff0a7b82 */ /* 0x000e220000000a00 */
[----:B------:R-:W-:Y:S01]  /*0220*/  IMAD.MOV.U32 R28, RZ, RZ, R3 ;  /* 0x000000ffff1c7224 */ /* 0x000fe200078e0003 */
[----:B------:R-:W-:Y:S01]  /*0230*/  CS2R R18, SRZ ;  /* 0x0000000000127805 */ /* 0x000fe2000001ff00 */
[----:B------:R-:W-:Y:S02]  /*0240*/  IMAD.MOV.U32 R27, RZ, RZ, R24 ;  /* 0x000000ffff1b7224 */ /* 0x000fe400078e0018 */
[----:B0-----:R-:W-:-:S03]  /*0250*/  IMAD.WIDE.U32 R10, R25, 0x8, R10 ;  /* 0x00000008190a7825 */ /* 0x001fc600078e000a */
[----:B------:R-:W-:-:S05]  /*0260*/  IADD3 R14, P0, PT, R10, 0x20, RZ ;  /* 0x000000200a0e7810 */ /* 0x000fca0007f1e0ff */
[----:B------:R-:W-:-:S08]  /*0270*/  IMAD.X R15, RZ, RZ, R11, P0 ;  /* 0x000000ffff0f7224 */ /* 0x000fd000000e060b */
.L_x_3:
[----:B------:R-:W0:Y:S01]  /*0280*/  LDC.64 R10, c[0x0][0x380] ;  /* 0x0000e000ff0a7b82 */ /* 0x000e220000000a00 */
[----:B------:R-:W-:Y:S01]  /*0290*/  MOV R12, R14 ;  /* 0x0000000e000c7202 */ /* 0x000fe20000000f00 */
[----:B------:R-:W-:-:S05]  /*02a0*/  IMAD.MOV.U32 R13, RZ, RZ, R15 ;  /* 0x000000ffff0d7224 */ /* 0x000fca00078e000f */
[----:B------:R-:W2:Y:S04]  /*02b0*/  LDG.E.64 R14, desc[UR6][R12.64+-0x20] ;  /* 0xffffe0060c0e7981 */ /* 0x000ea8000c1e1b00 */
[----:B------:R-:W3:Y:S01]  /*02c0*/  LDG.E.64 R16, desc[UR6][R12.64+-0x18] ;  /* 0xffffe8060c107981 */ /* 0x000ee2000c1e1b00 */
[----:B0-----:R-:W-:-:S05]  /*02d0*/  IMAD.WIDE R10, R28, 0x8, R10 ;  /* 0x000000081c0a7825 */ /* 0x001fca00078e020a */
[----:B------:R-:W2:Y:S04]  /*02e0*/  LDG.E.64 R22, desc[UR6][R10.64] ;  /* 0x000000060a167981 */ /* 0x000ea8000c1e1b00 */
[----:B------:R-:W3:Y:S01]  /*02f0*/  LDG.E.64 R20, desc[UR6][R10.64+0x8] ;  /* 0x000008060a147981 */ /* 0x000ee2000c1e1b00 */
[----:B--2---:R-:W-:-:S03]  /*0300*/  DADD R14, R22, -R14 ;  /* 0x00000000160e7229 */ /* 0x004fc6000000080e */
[----:B------:R-:W2:Y:S01]  /*0310*/  LDG.E.64 R22, desc[UR6][R10.64+0x10] ;  /* 0x000010060a167981 */ /* 0x000ea2000c1e1b00 */
[----:B---3--:R-:W-:-:S03]  /*0320*/  DADD R16, R20, -R16 ;  /* 0x0000000014107229 */ /* 0x008fc60000000810 */
[----:B------:R-:W3:Y:S01]  /*0330*/  LDG.E.64 R20, desc[UR6][R10.64+0x18] ;  /* 0x000018060a147981 */ /* 0x000ee2000c1e1b00 */
[----:B------:R-:W-:-:S03]  /*0340*/  DFMA R18, R14, R14, R18 ;  /* 0x0000000e0e12722b */ /* 0x000fc60000000012 */
[----:B------:R-:W2:Y:S05]  /*0350*/  LDG.E.64 R14, desc[UR6][R12.64+-0x10] ;  /* 0xfffff0060c0e7981 */ /* 0x000eaa000c1e1b00 */
[----:B------:R-:W-:Y:S02]  /*0360*/  DFMA R16, R16, R16, R18 ;  /* 0x000000101010722b */ /* 0x000fe40000000012 */
[----:B------:R-:W3:Y:S01]  /*0370*/  LDG.E.64 R18, desc[UR6][R12.64+-0x8] ;  /* 0xfffff8060c127981 */ /* 0x000ee2000c1e1b00 */
[----:B--2---:R-:W-:-:S03]  /*0380*/  DADD R14, R22, -R14 ;  /* 0x00000000160e7229 */ /* 0x004fc6000000080e */
[----:B------:R-:W2:Y:S01]  /*0390*/  LDG.E.64 R22, desc[UR6][R10.64+0x28] ;  /* 0x000028060a167981 */ /* 0x000ea2000c1e1b00 */
[----:B---3--:R-:W-:-:S04]  /*03a0*/  DADD R18, R20, -R18 ;  /* 0x0000000014127229 */ /* 0x008fc80000000812 */
[----:B------:R-:W-:Y:S02]  /*03b0*/  DFMA R20, R14, R14, R16 ;  /* 0x0000000e0e14722b */ /* 0x000fe40000000010 */
[----:B------:R-:W3:Y:S04]  /*03c0*/  LDG.E.64 R14, desc[UR6][R12.64] ;  /* 0x000000060c0e7981 */ /* 0x000ee8000c1e1b00 */
[----:B------:R-:W3:Y:S02]  /*03d0*/  LDG.E.64 R16, desc[UR6][R10.64+0x20] ;  /* 0x000020060a107981 */ /* 0x000ee4000c1e1b00 */
[----:B------:R-:W-:Y:S02]  /*03e0*/  DFMA R18, R18, R18, R20 ;  /* 0x000000121212722b */ /* 0x000fe40000000014 */
[----:B------:R-:W2:Y:S01]  /*03f0*/  LDG.E.64 R20, desc[UR6][R12.64+0x8] ;  /* 0x000008060c147981 */ /* 0x000ea2000c1e1b00 */
[----:B---3--:R-:W-:-:S03]  /*0400*/  DADD R14, R16, -R14 ;  /* 0x00000000100e7229 */ /* 0x008fc6000000080e */
[----:B------:R-:W3:Y:S01]  /*0410*/  LDG.E.64 R16, desc[UR6][R10.64+0x30] ;  /* 0x000030060a107981 */ /* 0x000ee2000c1e1b00 */
[----:B--2---:R-:W-:-:S03]  /*0420*/  DADD R20, R22, -R20 ;  /* 0x0000000016147229 */ /* 0x004fc60000000814 */
[----:B------:R-:W2:Y:S01]  /*0430*/  LDG.E.64 R22, desc[UR6][R10.64+0x38] ;  /* 0x000038060a167981 */ /* 0x000ea2000c1e1b00 */
[----:B------:R-:W-:-:S03]  /*0440*/  DFMA R18, R14, R14, R18 ;  /* 0x0000000e0e12722b */ /* 0x000fc60000000012 */
[----:B------:R-:W3:Y:S05]  /*0450*/  LDG.E.64 R14, desc[UR6][R12.64+0x10] ;  /* 0x000010060c0e7981 */ /* 0x000eea000c1e1b00 */
[----:B------:R-:W-:Y:S02]  /*0460*/  DFMA R20, R20, R20, R18 ;  /* 0x000000141414722b */ /* 0x000fe40000000012 */
[----:B------:R-:W2:Y:S01]  /*0470*/  LDG.E.64 R18, desc[UR6][R12.64+0x18] ;  /* 0x000018060c127981 */ /* 0x000ea2000c1e1b00 */
[----:B------:R-:W-:-:S05]  /*0480*/  VIADD R27, R27, 0x8 ;  /* 0x000000081b1b7836 */ /* 0x000fca0000000000 */
[----:B------:R-:W-:Y:S01]  /*0490*/  ISETP.NE.AND P0, PT, R27, RZ, PT ;  /* 0x000000ff1b00720c */ /* 0x000fe20003f05270 */
[----:B------:R-:W-:Y:S01]  /*04a0*/  VIADD R28, R28, 0x8 ;  /* 0x000000081c1c7836 */ /* 0x000fe20000000000 */
[----:B---3--:R-:W-:Y:S02]  /*04b0*/  DADD R14, R16, -R14 ;  /* 0x00000000100e7229 */ /* 0x008fe4000000080e */
[----:B--2---:R-:W-:-:S06]  /*04c0*/  DADD R18, R22, -R18 ;  /* 0x0000000016127229 */ /* 0x004fcc0000000812 */
[----:B------:R-:W-:Y:S01]  /*04d0*/  DFMA R20, R14, R14, R20 ;  /* 0x0000000e0e14722b */ /* 0x000fe20000000014 */
[----:B------:R-:W-:-:S07]  /*04e0*/  IADD3 R14, P1, PT, R12, 0x40, RZ ;  /* 0x000000400c0e7810 */ /* 0x000fce0007f3e0ff */
[----:B------:R-:W-:Y:S01]  /*04f0*/  DFMA R18, R18, R18, R20 ;  /* 0x000000121212722b */ /* 0x000fe20000000014 */
[----:B------:R-:W-:Y:S01]  /*0500*/  IMAD.X R15, RZ, RZ, R13, P1 ;  /* 0x000000ffff0f7224 */ /* 0x000fe200008e060d */
[----:B------:R-:W-:Y:S09]  /*0510*/  @P0 BRA `(.L_x_3) ;  /* 0xfffffffc00580947 */ /* 0x000ff2000383ffff */
[----:B------:R-:W-:-:S07]  /*0520*/  IMAD.MOV.U32 R22, RZ, RZ, R6 ;  /* 0x000000ffff167224 */ /* 0x000fce00078e0006 */
.L_x_2:
[----:B------:R-:W-:-:S13]  /*0530*/  ISETP.NE.AND P0, PT, R4, RZ, PT ;  /* 0x000000ff0400720c */ /* 0x000fda0003f05270 */
[----:B------:R-:W-:Y:S05]  /*0540*/  @!P0 BRA `(.L_x_4) ;  /* 0x0000000400048947 */ /* 0x000fea0003800000 */
[----:B------:R-:W-:Y:S02]  /*0550*/  IADD3 R10, PT, PT, R4, -0x1, RZ ;  /* 0xffffffff040a7810 */ /* 0x000fe40007ffe0ff */
[----:B------:R-:W-:Y:S02]  /*0560*/  ISETP.NE.AND P1, PT, R5, RZ, PT ;  /* 0x000000ff0500720c */ /* 0x000fe40003f25270 */
[----:B------:R-:W-:-:S13]  /*0570*/  ISETP.GE.U32.AND P0, PT, R10, 0x3, PT ;  /* 0x000000030a00780c */ /* 0x000fda0003f06070 */
[----:B------:R-:W-:Y:S05]  /*0580*/  @!P0 BRA `(.L_x_5) ;  /* 0x0000000000708947 */ /* 0x000fea0003800000 */
[----:B------:R-:W0:Y:S01]  /*0590*/  LDC.64 R12, c[0x0][0x380] ;  /* 0x0000e000ff0c7b82 */ /* 0x000e220000000a00 */
[--C-:B------:R-:W-:Y:S02]  /*05a0*/  IMAD.IADD R11, R3, 0x1, R22.reuse ;  /* 0x00000001030b7824 */ /* 0x100fe400078e0216 */
[----:B------:R-:W-:-:S05]  /*05b0*/  IMAD.IADD R15, R25, 0x1, R22 ;  /* 0x00000001190f7824 */ /* 0x000fca00078e0216 */
[----:B------:R-:W1:Y:S01]  /*05c0*/  LDC.64 R28, c[0x0][0x388] ;  /* 0x0000e200ff1c7b82 */ /* 0x000e620000000a00 */
[----:B0-----:R-:W-:-:S07]  /*05d0*/  IMAD.WIDE R12, R11, 0x8, R12 ;  /* 0x000000080b0c7825 */ /* 0x001fce00078e020c */
[----:B------:R-:W0:Y:S01]  /*05e0*/  LDC.64 R10, c[0x0][0x388] ;  /* 0x0000e200ff0a7b82 */ /* 0x000e220000000a00 */
[----:B-1----:R-:W-:Y:S02]  /*05f0*/  IMAD.WIDE.U32 R28, R15, 0x8, R28 ;  /* 0x000000080f1c7825 */ /* 0x002fe400078e001c */
[----:B------:R-:W2:Y:S04]  /*0600*/  LDG.E.64 R14, desc[UR6][R12.64] ;  /* 0x000000060c0e7981 */ /* 0x000ea8000c1e1b00 */
[----:B------:R-:W2:Y:S01]  /*0610*/  LDG.E.64 R20, desc[UR6][R28.64] ;  /* 0x000000061c147981 */ /* 0x000ea2000c1e1b00 */
[----:B------:R-:W-:-:S05]  /*0620*/  IADD3 R16, P0, PT, R25, R22, RZ ;  /* 0x0000001619107210 */ /* 0x000fca0007f1e0ff */
[----:B------:R-:W-:Y:S01]  /*0630*/  IMAD.X R17, RZ, RZ, RZ, P0 ;  /* 0x000000ffff117224 */ /* 0x000fe200000e06ff */
[----:B------:R-:W3:Y:S01]  /*0640*/  LDG.E.64 R28, desc[UR6][R12.64+0x18] ;  /* 0x000018060c1c7981 */ /* 0x000ee2000c1e1b00 */
[----:B0-----:R-:W-:-:S04]  /*0650*/  LEA R10, P2, R16, R10, 0x3 ;  /* 0x0000000a100a7211 */ /* 0x001fc800078418ff */
[----:B------:R-:W-:Y:S02]  /*0660*/  LEA.HI.X R11, R16, R11, R17, 0x3, P2 ;  /* 0x0000000b100b7211 */ /* 0x000fe400010f1c11 */
[----:B------:R-:W4:Y:S01]  /*0670*/  LDG.E.64 R16, desc[UR6][R12.64+0x8] ;  /* 0x000008060c107981 */ /* 0x000f22000c1e1b00 */
[----:B--2---:R-:W-:-:S03]  /*0680*/  DADD R20, R14, -R20 ;  /* 0x000000000e147229 */ /* 0x004fc60000000814 */
[----:B------:R-:W4:Y:S05]  /*0690*/  LDG.E.64 R14, desc[UR6][R10.64+0x8] ;  /* 0x000008060a0e7981 */ /* 0x000f2a000c1e1b00 */
[----:B------:R-:W-:Y:S02]  /*06a0*/  DFMA R20, R20, R20, R18 ;  /* 0x000000141414722b */ /* 0x000fe40000000012 */
[----:B----4-:R-:W-:Y:S01]  /*06b0*/  DADD R18, R16, -R14 ;  /* 0x0000000010127229 */ /* 0x010fe2000000080e */
[----:B------:R-:W2:Y:S04]  /*06c0*/  LDG.E.64 R16, desc[UR6][R12.64+0x10] ;  /* 0x000010060c107981 */ /* 0x000ea8000c1e1b00 */
[----:B------:R-:W2:Y:S04]  /*06d0*/  LDG.E.64 R14, desc[UR6][R10.64+0x10] ;  /* 0x000010060a0e7981 */ /* 0x000ea8000c1e1b00 */
[----:B------:R-:W3:Y:S01]  /*06e0*/  LDG.E.64 R10, desc[UR6][R10.64+0x18] ;  /* 0x000018060a0a7981 */ /* 0x000ee2000c1e1b00 */
[----:B------:R-:W-:Y:S01]  /*06f0*/  DFMA R20, R18, R18, R20 ;  /* 0x000000121214722b */ /* 0x000fe20000000014 */
[----:B------:R-:W-:Y:S01]  /*0700*/  VIADD R22, R22, 0x4 ;  /* 0x0000000416167836 */ /* 0x000fe20000000000 */
[----:B--2---:R-:W-:-:S08]  /*0710*/  DADD R14, R16, -R14 ;  /* 0x00000000100e7229 */ /* 0x004fd0000000080e */
[----:B------:R-:W-:Y:S02]  /*0720*/  DFMA R20, R14, R14, R20 ;  /* 0x0000000e0e14722b */ /* 0x000fe40000000014 */
[----:B---3--:R-:W-:-:S08]  /*0730*/  DADD R28, R28, -R10 ;  /* 0x000000001c1c7229 */ /* 0x008fd0000000080a */
[----:B------:R-:W-:-:S11]  /*0740*/  DFMA R18, R28, R28, R20 ;  /* 0x0000001c1c12722b */ /* 0x000fd60000000014 */
.L_x_5:
[----:B------:R-:W-:Y:S05]  /*0750*/  @!P1 BRA `(.L_x_4) ;  /* 0x0000000000809947 */ /* 0x000fea0003800000 */
[----:B------:R-:W-:Y:S01]  /*0760*/  ISETP.NE.AND P0, PT, R5, 0x1, PT ;  /* 0x000000010500780c */ /* 0x000fe20003f05270 */
[----:B------:R-:W0:Y:S08]  /*0770*/  LDC.64 R12, c[0x0][0x388] ;  /* 0x0000e200ff0c7b82 */ /* 0x000e300000000a00 */
[----:B------:R-:W1:Y:S04]  /*0780*/  LDC.64 R14, c[0x0][0x380] ;  /* 0x0000e000ff0e7b82 */ /* 0x000e680000000a00 */
[-C--:B------:R-:W-:Y:S01]  /*0790*/  @P0 IADD3 R16, P1, PT, R25, R22.reuse, RZ ;  /* 0x0000001619100210 */ /* 0x080fe20007f3e0ff */
[----:B------:R-:W-:Y:S01]  /*07a0*/  @P0 IMAD.IADD R27, R3, 0x1, R22 ;  /* 0x00000001031b0824 */ /* 0x000fe200078e0216 */
[----:B------:R-:W-:Y:S01]  /*07b0*/  @P0 IADD3 R23, PT, PT, R25, R22, RZ ;  /* 0x0000001619170210 */ /* 0x000fe20007ffe0ff */
[----:B------:R-:W-:Y:S01]  /*07c0*/  @P0 VIADD R22, R22, 0x2 ;  /* 0x0000000216160836 */ /* 0x000fe20000000000 */
[----:B------:R-:W2:Y:S01]  /*07d0*/  @P0 LDC.64 R10, c[0x0][0x388] ;  /* 0x0000e200ff0a0b82 */ /* 0x000ea20000000a00 */
[----:B------:R-:W-:-:S07]  /*07e0*/  @P0 IMAD.X R17, RZ, RZ, RZ, P1 ;  /* 0x000000ffff110224 */ /* 0x000fce00008e06ff */
[----:B------:R-:W3:Y:S01]  /*07f0*/  LDC.64 R20, c[0x0][0x380] ;  /* 0x0000e000ff147b82 */ /* 0x000ee20000000a00 */
[----:B0-----:R-:W-:-:S06]  /*0800*/  @P0 IMAD.WIDE.U32 R12, R23, 0x8, R12 ;  /* 0x00000008170c0825 */ /* 0x001fcc00078e000c */
[----:B------:R-:W4:Y:S01]  /*0810*/  @P0 LDG.E.64 R12, desc[UR6][R12.64] ;  /* 0x000000060c0c0981 */ /* 0x000f22000c1e1b00 */
[----:B--2---:R-:W-:-:S04]  /*0820*/  @P0 LEA R10, P1, R16, R10, 0x3 ;  /* 0x0000000a100a0211 */ /* 0x004fc800078218ff */
[----:B------:R-:W-:Y:S02]  /*0830*/  @P0 LEA.HI.X R11, R16, R11, R17, 0x3, P1 ;  /* 0x0000000b100b0211 */ /* 0x000fe400008f1c11 */
[----:B------:R-:W0:Y:S01]  /*0840*/  LDC.64 R16, c[0x0][0x388] ;  /* 0x0000e200ff107b82 */ /* 0x000e220000000a00 */
[----:B------:R-:W-:Y:S01]  /*0850*/  LOP3.LUT P1, RZ, R26, 0x1, RZ, 0xc0, !PT ;  /* 0x000000011aff7812 */ /* 0x000fe2000782c0ff */
[----:B-1----:R-:W-:Y:S02]  /*0860*/  @P0 IMAD.WIDE R26, R27, 0x8, R14 ;  /* 0x000000081b1a0825 */ /* 0x002fe400078e020e */
[----:B------:R-:W2:Y:S04]  /*0870*/  @P0 LDG.E.64 R10, desc[UR6][R10.64+0x8] ;  /* 0x000008060a0a0981 */ /* 0x000ea8000c1e1b00 */
[----:B------:R-:W4:Y:S06]  /*0880*/  @P0 LDG.E.64 R14, desc[UR6][R26.64] ;  /* 0x000000061a0e0981 */ /* 0x000f2c000c1e1b00 */
[----:B------:R-:W-:-:S02]  /*0890*/  @P1 IMAD.IADD R25, R25, 0x1, R22 ;  /* 0x0000000119191824 */ /* 0x000fc400078e0216 */
[----:B------:R-:W-:Y:S02]  /*08a0*/  @P1 IMAD.IADD R29, R3, 0x1, R22 ;  /* 0x00000001031d1824 */ /* 0x000fe400078e0216 */
[----:B------:R-:W2:Y:S02]  /*08b0*/  @P0 LDG.E.64 R22, desc[UR6][R26.64+0x8] ;  /* 0x000008061a160981 */ /* 0x000ea4000c1e1b00 */
[----:B---3--:R-:W-:-:S04]  /*08c0*/  @P1 IMAD.WIDE R20, R29, 0x8, R20 ;  /* 0x000000081d141825 */ /* 0x008fc800078e0214 */
[----:B0-----:R-:W-:Y:S02]  /*08d0*/  @P1 IMAD.WIDE.U32 R16, R25, 0x8, R16 ;  /* 0x0000000819101825 */ /* 0x001fe400078e0010 */
[----:B------:R-:W3:Y:S04]  /*08e0*/  @P1 LDG.E.64 R20, desc[UR6][R20.64] ;  /* 0x0000000614141981 */ /* 0x000ee8000c1e1b00 */
[----:B------:R-:W3:Y:S01]  /*08f0*/  @P1 LDG.E.64 R16, desc[UR6][R16.64] ;  /* 0x0000000610101981 */ /* 0x000ee2000c1e1b00 */
[----:B----4-:R-:W-:-:S08]  /*0900*/  @P0 DADD R14, R14, -R12 ;  /* 0x000000000e0e0229 */ /* 0x010fd0000000080c */
[----:B------:R-:W-:Y:S02]  /*0910*/  @P0 DFMA R14, R14, R14, R18 ;  /* 0x0000000e0e0e022b */ /* 0x000fe40000000012 */
[----:B--2---:R-:W-:-:S08]  /*0920*/  @P0 DADD R22, R22, -R10 ;  /* 0x0000000016160229 */ /* 0x004fd0000000080a */
[----:B------:R-:W-:Y:S02]  /*0930*/  @P0 DFMA R18, R22, R22, R14 ;  /* 0x000000161612022b */ /* 0x000fe4000000000e */
[----:B---3--:R-:W-:-:S08]  /*0940*/  @P1 DADD R12, R20, -R16 ;  /* 0x00000000140c1229 */ /* 0x008fd00000000810 */
[----:B------:R-:W-:-:S11]  /*0950*/  @P1 DFMA R18, R12, R12, R18 ;  /* 0x0000000c0c12122b */ /* 0x000fd60000000012 */
.L_x_4:
[----:B------:R-:W0:Y:S01]  /*0960*/  MUFU.RSQ64H R23, R19 ;  /* 0x0000001300177308 */ /* 0x000e220000001c00 */
[----:B------:R-:W-:Y:S01]  /*0970*/  VIADD R22, R19, 0xfcb00000 ;  /* 0xfcb0000013167836 */ /* 0x000fe20000000000 */
[----:B------:R-:W-:Y:S01]  /*0980*/  MOV R16, 0x0 ;  /* 0x0000000000107802 */ /* 0x000fe20000000f00 */
[----:B------:R-:W-:Y:S01]  /*0990*/  IMAD.MOV.U32 R17, RZ, RZ, 0x3fd80000 ;  /* 0x3fd80000ff117424 */ /* 0x000fe200078e00ff */
[----:B------:R-:W-:Y:S02]  /*09a0*/  BSSY.RECONVERGENT B0, `(.L_x_6) ;  /* 0x0000010000007945 */ /* 0x000fe40003800200 */
[----:B------:R-:W-:Y:S01]  /*09b0*/  ISETP.GE.U32.AND P0, PT, R22, 0x7ca00000, PT ;  /* 0x7ca000001600780c */ /* 0x000fe20003f06070 */
[----:B0-----:R-:W-:-:S08]  /*09c0*/  DMUL R10, R22, R22 ;  /* 0x00000016160a7228 */ /* 0x001fd00000000000 */
[----:B------:R-:W-:-:S08]  /*09d0*/  DFMA R10, -R10, R18, 1 ;  /* 0x3ff000000a0a742b */ /* 0x000fd00000000112 */
[----:B------:R-:W-:Y:S02]  /*09e0*/  DFMA R16, R10, R16, 0.5 ;  /* 0x3fe000000a10742b */ /* 0x000fe40000000010 */
[----:B------:R-:W-:-:S08]  /*09f0*/  DMUL R10, R22, R10 ;  /* 0x0000000a160a7228 */ /* 0x000fd00000000000 */
[----:B------:R-:W-:-:S08]  /*0a00*/  DFMA R16, R16, R10, R22 ;  /* 0x0000000a1010722b */ /* 0x000fd00000000016 */
[----:B------:R-:W-:Y:S02]  /*0a10*/  DMUL R14, R16, R18 ;  /* 0x00000012100e7228 */ /* 0x000fe40000000000 */
[----:B------:R-:W-:Y:S02]  /*0a20*/  VIADD R11, R17, 0xfff00000 ;  /* 0xfff00000110b7836 */ /* 0x000fe40000000000 */
[----:B------:R-:W-:-:S04]  /*0a30*/  IMAD.MOV.U32 R10, RZ, RZ, R16 ;  /* 0x000000ffff0a7224 */ /* 0x000fc800078e0010 */
[----:B------:R-:W-:-:S08]  /*0a40*/  DFMA R12, R14, -R14, R18 ;  /* 0x8000000e0e0c722b */ /* 0x000fd00000000012 */
[----:B------:R-:W-:Y:S01]  /*0a50*/  DFMA R20, R12, R10, R14 ;  /* 0x0000000a0c14722b */ /* 0x000fe2000000000e */
[----:B------:R-:W-:Y:S10]  /*0a60*/  @!P0 BRA `(.L_x_7) ;  /* 0x00000000000c8947 */ /* 0x000ff40003800000 */
[----:B------:R-:W-:Y:S01]  /*0a70*/  IMAD.MOV.U32 R20, RZ, RZ, R18 ;  /* 0x000000ffff147224 */ /* 0x000fe200078e0012 */
[----:B------:R-:W-:-:S07]  /*0a80*/  MOV R18, 0xaa0 ;  /* 0x00000aa000127802 */ /* 0x000fce0000000f00 */
[----:B------:R-:W-:Y:S05]  /*0a90*/  CALL.REL.NOINC `($__internal_0_$__cuda_sm20_dsqrt_rn_f64_mediumpath_v1) ;  /* 0x0000000400687944 */ /* 0x000fea0003c00000 */
.L_x_7:
[----:B------:R-:W-:Y:S05]  /*0aa0*/  BSYNC.RECONVERGENT B0 ;  /* 0x0000000000007941 */ /* 0x000fea0003800200 */
.L_x_6:
[----:B------:R-:W0:Y:S01]  /*0ab0*/  LDCU UR4, c[0x0][0x3a4] ;  /* 0x00007480ff0477ac */ /* 0x000e220008000800 */
[----:B------:R-:W-:Y:S01]  /*0ac0*/  VIADD R10, R7, 0x1 ;  /* 0x00000001070a7836 */ /* 0x000fe20000000000 */
[----:B------:R-:W-:-:S06]  /*0ad0*/  DSETP.GEU.AND P0, PT, R20, R8, PT ;  /* 0x000000081400722a */ /* 0x000fcc0003f0e000 */
[----:B------:R-:W-:Y:S02]  /*0ae0*/  FSEL R8, R20, R8, !P0 ;  /* 0x0000000814087208 */ /* 0x000fe40004000000 */
[----:B------:R-:W-:Y:S02]  /*0af0*/  FSEL R9, R21, R9, !P0 ;  /* 0x0000000915097208 */ /* 0x000fe40004000000 */
[----:B------:R-:W-:Y:S02]  /*0b00*/  SEL R2, R7, R2, !P0 ;  /* 0x0000000207027207 */ /* 0x000fe40004000000 */
[----:B0-----:R-:W-:-:S13]  /*0b10*/  ISETP.NE.AND P1, PT, R10, UR4, PT ;  /* 0x000000040a007c0c */ /* 0x001fda000bf25270 */
[----:B------:R-:W-:Y:S05]  /*0b20*/  @!P1 BRA `(.L_x_0) ;  /* 0x0000000400289947 */ /* 0x000fea0003800000 */
[----:B------:R-:W-:Y:S01]  /*0b30*/  MOV R7, R10 ;  /* 0x0000000a00077202 */ /* 0x000fe20000000f00 */
[----:B------:R-:W-:Y:S06]  /*0b40*/  BRA `(.L_x_8) ;  /* 0xfffffff400987947 */ /* 0x000fec000383ffff */
.L_x_1:
[----:B------:R-:W-:Y:S01]  /*0b50*/  UISETP.GE.U32.AND UP0, UPT, UR4, 0x4, UPT ;  /* 0x000000040400788c */ /* 0x000fe2000bf06070 */
[----:B------:R-:W-:Y:S01]  /*0b60*/  CS2R R2, SRZ ;  /* 0x0000000000027805 */ /* 0x000fe2000001ff00 */
[----:B------:R-:W-:Y:S01]  /*0b70*/  IMAD.MOV.U32 R8, RZ, RZ, 0x39a08cea ;  /* 0x39a08ceaff087424 */ /* 0x000fe200078e00ff */
[----:B------:R-:W-:Y:S01]  /*0b80*/  ULOP3.LUT UR5, UR4, 0x3, URZ, 0xc0, !UPT ;  /* 0x0000000304057892 */ /* 0x000fe2000f8ec0ff */
[----:B------:R-:W-:-:S05]  /*0b90*/  IMAD.MOV.U32 R9, RZ, RZ, 0x46293e59 ;  /* 0x46293e59ff097424 */ /* 0x000fca00078e00ff */
[----:B------:R-:W-:Y:S06]  /*0ba0*/  BRA.U !UP0, `(.L_x_9) ;  /* 0x0000000108dc7547 */ /* 0x000fec000b800000 */
[----:B------:R-:W-:Y:S01]  /*0bb0*/  ULOP3.LUT UR4, UR4, 0x7ffffffc, URZ, 0xc0, !UPT ;  /* 0x7ffffffc04047892 */ /* 0x000fe2000f8ec0ff */
[----:B------:R-:W-:Y:S01]  /*0bc0*/  IMAD.MOV.U32 R6, RZ, RZ, RZ ;  /* 0x000000ffff067224 */ /* 0x000fe200078e00ff */
[----:B------:R-:W-:Y:S01]  /*0bd0*/  MOV R9, 0x46293e59 ;  /* 0x46293e5900097802 */ /* 0x000fe20000000f00 */
[----:B------:R-:W-:Y:S01]  /*0be0*/  IMAD.MOV.U32 R2, RZ, RZ, RZ ;  /* 0x000000ffff027224 */ /* 0x000fe200078e00ff */
[----:B------:R-:W-:Y:S01]  /*0bf0*/  UISETP.GT.AND UP0, UPT, UR4, URZ, UPT ;  /* 0x000000ff0400728c */ /* 0x000fe2000bf04270 */
[----:B------:R-:W-:Y:S02]  /*0c00*/  IMAD.MOV.U32 R8, RZ, RZ, 0x39a08cea ;  /* 0x39a08ceaff087424 */ /* 0x000fe400078e00ff */
[----:B------:R-:W-:-:S06]  /*0c10*/  IMAD.U32 R3, RZ, RZ, UR4 ;  /* 0x00000004ff037e24 */ /* 0x000fcc000f8e00ff */
[----:B------:R-:W-:Y:S05]  /*0c20*/  BRA.U !UP0, `(.L_x_10) ;  /* 0x0000000108a07547 */ /* 0x000fea000b800000 */
[----:B------:R-:W-:Y:S01]  /*0c30*/  IMAD.IADD R4, R3, 0x1, -R6 ;  /* 0x0000000103047824 */ /* 0x000fe200078e0a06 */
[----:B------:R-:W-:-:S04]  /*0c40*/  PLOP3.LUT P0, PT, PT, PT, PT, 0x80, 0x8 ;  /* 0x000000000008781c */ /* 0x000fc80003f0f070 */
[----:B------:R-:W-:-:S13]  /*0c50*/  ISETP.GT.AND P1, PT, R4, 0xc, PT ;  /* 0x0000000c0400780c */ /* 0x000fda0003f24270 */
[----:B------:R-:W-:Y:S05]  /*0c60*/  @!P1 BRA `(.L_x_11) ;  /* 0x0000000000549947 */ /* 0x000fea0003800000 */
[----:B------:R-:W-:Y:S01]  /*0c70*/  PLOP3.LUT P0, PT, PT, PT, PT, 0x8, 0x80 ;  /* 0x000000000080781c */ /* 0x000fe20003f0e170 */
[----:B------:R-:W-:-:S12]  /*0c80*/  VIADD R7, R3, 0xfffffff4 ;  /* 0xfffffff403077836 */ /* 0x000fd80000000000 */
.L_x_12:
[----:B------:R-:W-:-:S06]  /*0c90*/  DSETP.GT.AND P2, PT, R8, RZ, PT ;  /* 0x000000ff0800722a */ /* 0x000fcc0003f44000 */
[----:B------:R-:W-:Y:S02]  /*0ca0*/  FSEL R5, R9, RZ, !P2 ;  /* 0x000000ff09057208 */ /* 0x000fe40005000000 */
[----:B------:R-:W-:Y:S02]  /*0cb0*/  FSEL R4, R8, RZ, !P2 ;  /* 0x000000ff08047208 */ /* 0x000fe40005000000 */
[----:B------:R-:W-:-:S04]  /*0cc0*/  SEL R2, R6, R2, P2 ;  /* 0x0000000206027207 */ /* 0x000fc80001000000 */
[----:B------:R-:W-:-:S06]  /*0cd0*/  DSETP.GT.AND P3, PT, R4, RZ, PT ;  /* 0x000000ff0400722a */ /* 0x000fcc0003f64000 */
[----:B------:R-:W-:Y:S02]  /*0ce0*/  FSEL R4, R4, RZ, !P3 ;  /* 0x000000ff04047208 */ /* 0x000fe40005800000 */
[----:B------:R-:W-:-:S06]  /*0cf0*/  FSEL R5, R5, RZ, !P3 ;  /* 0x000000ff05057208 */ /* 0x000fcc0005800000 */
[----:B------:R-:W-:Y:S01]  /*0d00*/  DSETP.GT.AND P4, PT, R4, RZ, PT ;  /* 0x000000ff0400722a */ /* 0x000fe20003f84000 */
[----:B------:R-:W-:-:S05]  /*0d10*/  @P3 VIADD R2, R6, 0x4 ;  /* 0x0000000406023836 */ /* 0x000fca0000000000 */
[----:B------:R-:W-:Y:S02]  /*0d20*/  FSEL R4, R4, RZ, !P4 ;  /* 0x000000ff04047208 */ /* 0x000fe40006000000 */
[----:B------:R-:W-:-:S06]  /*0d30*/  FSEL R5, R5, RZ, !P4 ;  /* 0x000000ff05057208 */ /* 0x000fcc0006000000 */
[----:B------:R-:W-:Y:S01]  /*0d40*/  DSETP.GT.AND P1, PT, R4, RZ, PT ;  /* 0x000000ff0400722a */ /* 0x000fe20003f24000 */
[----:B------:R-:W-:-:S05]  /*0d50*/  @P4 VIADD R2, R6, 0x8 ;  /* 0x0000000806024836 */ /* 0x000fca0000000000 */
[----:B------:R-:W-:Y:S02]  /*0d60*/  FSEL R8, R4, RZ, !P1 ;  /* 0x000000ff04087208 */ /* 0x000fe40004800000 */
[----:B------:R-:W-:-:S06]  /*0d70*/  FSEL R9, R5, RZ, !P1 ;  /* 0x000000ff05097208 */ /* 0x000fcc0004800000 */
[C---:B------:R-:W-:Y:S01]  /*0d80*/  @P1 IADD3 R2, PT, PT, R6.reuse, 0xc, RZ ;  /* 0x0000000c06021810 */ /* 0x040fe20007ffe0ff */
[----:B------:R-:W-:-:S05]  /*0d90*/  VIADD R6, R6, 0x10 ;  /* 0x0000001006067836 */ /* 0x000fca0000000000 */
[----:B------:R-:W-:-:S13]  /*0da0*/  ISETP.GE.AND P2, PT, R6, R7, PT ;  /* 0x000000070600720c */ /* 0x000fda0003f46270 */
[----:B------:R-:W-:Y:S05]  /*0db0*/  @!P2 BRA `(.L_x_12) ;  /* 0xfffffffc00b4a947 */ /* 0x000fea000383ffff */
.L_x_11:
[----:B------:R-:W-:-:S05]  /*0dc0*/  IMAD.IADD R4, R3, 0x1, -R6 ;  /* 0x0000000103047824 */ /* 0x000fca00078e0a06 */
[----:B------:R-:W-:-:S13]  /*0dd0*/  ISETP.GT.AND P1, PT, R4, 0x4, PT ;  /* 0x000000040400780c */ /* 0x000fda0003f24270 */
[----:B------:R-:W-:Y:S05]  /*0de0*/  @!P1 BRA `(.L_x_13) ;  /* 0x0000000000289947 */ /* 0x000fea0003800000 */
[----:B------:R-:W-:Y:S01]  /*0df0*/  DSETP.GT.AND P1, PT, R8, RZ, PT ;  /* 0x000000ff0800722a */ /* 0x000fe20003f24000 */
[----:B------:R-:W-:-:S05]  /*0e00*/  PLOP3.LUT P0, PT, PT, PT, PT, 0x8, 0x80 ;  /* 0x000000000080781c */ /* 0x000fca0003f0e170 */
[----:B------:R-:W-:Y:S02]  /*0e10*/  FSEL R5, R9, RZ, !P1 ;  /* 0x000000ff09057208 */ /* 0x000fe40004800000 */
[----:B------:R-:W-:Y:S02]  /*0e20*/  FSEL R4, R8, RZ, !P1 ;  /* 0x000000ff08047208 */ /* 0x000fe40004800000 */
[----:B------:R-:W-:-:S04]  /*0e30*/  SEL R2, R6, R2, P1 ;  /* 0x0000000206027207 */ /* 0x000fc80000800000 */
[----:B------:R-:W-:-:S06]  /*0e40*/  DSETP.GT.AND P2, PT, R4, RZ, PT ;  /* 0x000000ff0400722a */ /* 0x000fcc0003f44000 */
[----:B------:R-:W-:Y:S02]  /*0e50*/  FSEL R8, R4, RZ, !P2 ;  /* 0x000000ff04087208 */ /* 0x000fe40005000000 */
[----:B------:R-:W-:-:S06]  /*0e60*/  FSEL R9, R5, RZ, !P2 ;  /* 0x000000ff05097208 */ /* 0x000fcc0005000000 */
[C---:B------:R-:W-:Y:S02]  /*0e70*/  @P2 VIADD R2, R6.reuse, 0x4 ;  /* 0x0000000406022836 */ /* 0x040fe40000000000 */
[----:B------:R-:W-:-:S07]  /*0e80*/  VIADD R6, R6, 0x8 ;  /* 0x0000000806067836 */ /* 0x000fce0000000000 */
.L_x_13:
[----:B------:R-:W-:-:S13]  /*0e90*/  ISETP.NE.OR P0, PT, R6, R3, P0 ;  /* 0x000000030600720c */ /* 0x000fda0000705670 */
[----:B------:R-:W-:Y:S05]  /*0ea0*/  @!P0 BRA `(.L_x_9) ;  /* 0x00000000001c8947 */ /* 0x000fea0003800000 */
.L_x_10:
[----:B------:R-:W-:-:S06]  /*0eb0*/  DSETP.GT.AND P1, PT, R8, RZ, PT ;  /* 0x000000ff0800722a */ /* 0x000fcc0003f24000 */
[C---:B------:R-:W-:Y:S01]  /*0ec0*/  SEL R2, R6.reuse, R2, P1 ;  /* 0x0000000206027207 */ /* 0x040fe20000800000 */
[----:B------:R-:W-:Y:S01]  /*0ed0*/  VIADD R6, R6, 0x4 ;  /* 0x0000000406067836 */ /* 0x000fe20000000000 */
[----:B------:R-:W-:Y:S02]  /*0ee0*/  FSEL R9, R9, RZ, !P1 ;  /* 0x000000ff09097208 */ /* 0x000fe40004800000 */
[----:B------:R-:W-:Y:S02]  /*0ef0*/  FSEL R8, R8, RZ, !P1 ;  /* 0x000000ff08087208 */ /* 0x000fe40004800000 */
[----:B------:R-:W-:-:S13]  /*0f00*/  ISETP.NE.AND P0, PT, R6, R3, PT ;  /* 0x000000030600720c */ /* 0x000fda0003f05270 */
[----:B------:R-:W-:Y:S05]  /*0f10*/  @P0 BRA `(.L_x_10) ;  /* 0xfffffffc00e40947 */ /* 0x000fea000383ffff */
.L_x_9:
[----:B------:R-:W-:-:S09]  /*0f20*/  UISETP.NE.AND UP0, UPT, UR5, URZ, UPT ;  /* 0x000000ff0500728c */ /* 0x000fd2000bf05270 */
[----:B------:R-:W-:Y:S05]  /*0f30*/  BRA.U !UP0, `(.L_x_0) ;  /* 0x0000000108247547 */ /* 0x000fea000b800000 */
[----:B------:R-:W-:-:S05]  /*0f40*/  UMOV UR4, URZ ;  /* 0x000000ff00047c82 */ /* 0x000fca0008000000 */
.L_x_14:
[----:B------:R-:W-:Y:S01]  /*0f50*/  UIADD3 UR4, UPT, UPT, UR4, 0x1, URZ ;  /* 0x0000000104047890 */ /* 0x000fe2000fffe0ff */
[----:B------:R-:W-:-:S03]  /*0f60*/  DSETP.GT.AND P0, PT, R8, RZ, PT ;  /* 0x000000ff0800722a */ /* 0x000fc60003f04000 */
[----:B------:R-:W-:-:S03]  /*0f70*/  UISETP.NE.AND UP0, UPT, UR4, UR5, UPT ;  /* 0x000000050400728c */ /* 0x000fc6000bf05270 */
[----:B------:R-:W-:Y:S02]  /*0f80*/  SEL R2, R3, R2, P0 ;  /* 0x0000000203027207 */ /* 0x000fe40000000000 */
[----:B------:R-:W-:Y:S02]  /*0f90*/  FSEL R9, R9, RZ, !P0 ;  /* 0x000000ff09097208 */ /* 0x000fe40004000000 */
[----:B------:R-:W-:Y:S02]  /*0fa0*/  FSEL R8, R8, RZ, !P0 ;  /* 0x000000ff08087208 */ /* 0x000fe40004000000 */
[----:B------:R-:W-:Y:S01]  /*0fb0*/  IADD3 R3, PT, PT, R3, 0x1, RZ ;  /* 0x0000000103037810 */ /* 0x000fe20007ffe0ff */
[----:B------:R-:W-:Y:S06]  /*0fc0*/  BRA.U UP0, `(.L_x_14) ;  /* 0xfffffffd00e07547 */ /* 0x000fec000b83ffff */
.L_x_0:
[----:B------:R-:W0:Y:S08]  /*0fd0*/  LDC.64 R4, c[0x0][0x390] ;  /* 0x0000e400ff047b82 */ /* 0x000e300000000a00 */
[----:B------:R-:W1:Y:S01]  /*0fe0*/  LDC.64 R6, c[0x0][0x398] ;  /* 0x0000e600ff067b82 */ /* 0x000e620000000a00 */
[----:B0-----:R-:W-:-:S05]  /*0ff0*/  IMAD.WIDE R4, R0, 0x8, R4 ;  /* 0x0000000800047825 */ /* 0x001fca00078e0204 */
[----:B------:R-:W-:Y:S01]  /*1000*/  STG.E.64 desc[UR6][R4.64], R8 ;  /* 0x0000000804007986 */ /* 0x000fe2000c101b06 */
[----:B-1----:R-:W-:-:S05]  /*1010*/  IMAD.WIDE R6, R0, 0x4, R6 ;  /* 0x0000000400067825 */ /* 0x002fca00078e0206 */
[----:B------:R-:W-:Y:S01]  /*1020*/  STG.E desc[UR6][R6.64], R2 ;  /* 0x0000000206007986 */ /* 0x000fe2000c101906 */
[----:B------:R-:W-:Y:S05]  /*1030*/  EXIT ;  /* 0x000000000000794d */ /* 0x000fea0003800000 */
        .weak           $__internal_0_$__cuda_sm20_dsqrt_rn_f64_mediumpath_v1
        .type           $__internal_0_$__cuda_sm20_dsqrt_rn_f64_mediumpath_v1,@function
        .size           $__internal_0_$__cuda_sm20_dsqrt_rn_f64_mediumpath_v1,(.L_x_20 - $__internal_0_$__cuda_sm20_dsqrt_rn_f64_mediumpath_v1)
$__internal_0_$__cuda_sm20_dsqrt_rn_f64_mediumpath_v1:
[----:B------:R-:W-:Y:S01]  /*1040*/  ISETP.GE.U32.AND P0, PT, R22, -0x3400000, PT ;  /* 0xfcc000001600780c */ /* 0x000fe20003f06070 */
[----:B------:R-:W-:Y:S01]  /*1050*/  BSSY.RECONVERGENT B1, `(.L_x_15) ;  /* 0x0000026000017945 */ /* 0x000fe20003800200 */
[----:B------:R-:W-:Y:S02]  /*1060*/  IMAD.MOV.U32 R17, RZ, RZ, R11 ;  /* 0x000000ffff117224 */ /* 0x000fe400078e000b */
[----:B------:R-:W-:Y:S02]  /*1070*/  IMAD.MOV.U32 R10, RZ, RZ, R20 ;  /* 0x000000ffff0a7224 */ /* 0x000fe400078e0014 */
[----:B------:R-:W-:-:S07]  /*1080*/  IMAD.MOV.U32 R11, RZ, RZ, R19 ;  /* 0x000000ffff0b7224 */ /* 0x000fce00078e0013 */
[----:B------:R-:W-:Y:S05]  /*1090*/  @!P0 BRA `(.L_x_16) ;  /* 0x0000000000208947 */ /* 0x000fea0003800000 */
[----:B------:R-:W-:-:S10]  /*10a0*/  DFMA.RM R12, R12, R16, R14 ;  /* 0x000000100c0c722b */ /* 0x000fd4000000400e */
[----:B------:R-:W-:-:S05]  /*10b0*/  IADD3 R14, P0, PT, R12, 0x1, RZ ;  /* 0x000000010c0e7810 */ /* 0x000fca0007f1e0ff */
[----:B------:R-:W-:-:S06]  /*10c0*/  IMAD.X R15, RZ, RZ, R13, P0 ;  /* 0x000000ffff0f7224 */ /* 0x000fcc00000e060d */
[----:B------:R-:W-:-:S08]  /*10d0*/  DFMA.RP R10, -R12, R14, R10 ;  /* 0x0000000e0c0a722b */ /* 0x000fd0000000810a */
[----:B------:R-:W-:-:S06]  /*10e0*/  DSETP.GT.AND P0, PT, R10, RZ, PT ;  /* 0x000000ff0a00722a */ /* 0x000fcc0003f04000 */
[----:B------:R-:W-:Y:S02]  /*10f0*/  FSEL R12, R14, R12, P0 ;  /* 0x0000000c0e0c7208 */ /* 0x000fe40000000000 */
[----:B------:R-:W-:Y:S01]  /*1100*/  FSEL R13, R15, R13, P0 ;  /* 0x0000000d0f0d7208 */ /* 0x000fe20000000000 */
[----:B------:R-:W-:Y:S06]  /*1110*/  BRA `(.L_x_17) ;  /* 0x0000000000647947 */ /* 0x000fec0003800000 */
.L_x_16:
[----:B------:R-:W-:-:S14]  /*1120*/  DSETP.NE.AND P0, PT, R10, RZ, PT ;  /* 0x000000ff0a00722a */ /* 0x000fdc0003f05000 */
[----:B------:R-:W-:Y:S05]  /*1130*/  @!P0 BRA `(.L_x_18) ;  /* 0x0000000000588947 */ /* 0x000fea0003800000 */
[----:B------:R-:W-:-:S13]  /*1140*/  ISETP.GE.AND P0, PT, R11, RZ, PT ;  /* 0x000000ff0b00720c */ /* 0x000fda0003f06270 */
[----:B------:R-:W-:Y:S01]  /*1150*/  @!P0 IMAD.MOV.U32 R12, RZ, RZ, 0x0 ;  /* 0x00000000ff0c8424 */ /* 0x000fe200078e00ff */
[----:B------:R-:W-:Y:S01]  /*1160*/  @!P0 MOV R13, 0xfff80000 ;  /* 0xfff80000000d8802 */ /* 0x000fe20000000f00 */
[----:B------:R-:W-:Y:S06]  /*1170*/  @!P0 BRA `(.L_x_17) ;  /* 0x00000000004c8947 */ /* 0x000fec0003800000 */
[----:B------:R-:W-:-:S13]  /*1180*/  ISETP.GT.AND P0, PT, R11, 0x7fefffff, PT ;  /* 0x7fefffff0b00780c */ /* 0x000fda0003f04270 */
[----:B------:R-:W-:Y:S05]  /*1190*/  @P0 BRA `(.L_x_18) ;  /* 0x0000000000400947 */ /* 0x000fea0003800000 */
[----:B------:R-:W-:Y:S01]  /*11a0*/  DMUL R10, R10, 8.11296384146066816958e+31 ;  /* 0x469000000a0a7828 */ /* 0x000fe20000000000 */
[----:B------:R-:W-:Y:S02]  /*11b0*/  IMAD.MOV.U32 R12, RZ, RZ, RZ ;  /* 0x000000ffff0c7224 */ /* 0x000fe400078e00ff */
[----:B------:R-:W-:Y:S02]  /*11c0*/  IMAD.MOV.U32 R14, RZ, RZ, 0x0 ;  /* 0x00000000ff0e7424 */ /* 0x000fe400078e00ff */
[----:B------:R-:W-:Y:S01]  /*11d0*/  IMAD.MOV.U32 R15, RZ, RZ, 0x3fd80000 ;  /* 0x3fd80000ff0f7424 */ /* 0x000fe200078e00ff */
[----:B------:R-:W0:Y:S02]  /*11e0*/  MUFU.RSQ64H R13, R11 ;  /* 0x0000000b000d7308 */ /* 0x000e240000001c00 */
[----:B0-----:R-:W-:-:S08]  /*11f0*/  DMUL R16, R12, R12 ;  /* 0x0000000c0c107228 */ /* 0x001fd00000000000 */
[----:B------:R-:W-:-:S08]  /*1200*/  DFMA R16, R10, -R16, 1 ;  /* 0x3ff000000a10742b */ /* 0x000fd00000000810 */
[----:B------:R-:W-:Y:S02]  /*1210*/  DFMA R14, R16, R14, 0.5 ;  /* 0x3fe00000100e742b */ /* 0x000fe4000000000e */
[----:B------:R-:W-:-:S08]  /*1220*/  DMUL R16, R12, R16 ;  /* 0x000000100c107228 */ /* 0x000fd00000000000 */
[----:B------:R-:W-:-:S08]  /*1230*/  DFMA R14, R14, R16, R12 ;  /* 0x000000100e0e722b */ /* 0x000fd0000000000c */
[----:B------:R-:W-:Y:S02]  /*1240*/  DMUL R12, R10, R14 ;  /* 0x0000000e0a0c7228 */ /* 0x000fe40000000000 */
[----:B------:R-:W-:-:S06]  /*1250*/  VIADD R15, R15, 0xfff00000 ;  /* 0xfff000000f0f7836 */ /* 0x000fcc0000000000 */
[----:B------:R-:W-:-:S08]  /*1260*/  DFMA R16, R12, -R12, R10 ;  /* 0x8000000c0c10722b */ /* 0x000fd0000000000a */
[----:B------:R-:W-:-:S10]  /*1270*/  DFMA R12, R14, R16, R12 ;  /* 0x000000100e0c722b */ /* 0x000fd4000000000c */
[----:B------:R-:W-:Y:S01]  /*1280*/  IADD3 R13, PT, PT, R13, -0x3500000, RZ ;  /* 0xfcb000000d0d7810 */ /* 0x000fe20007ffe0ff */
[----:B------:R-:W-:Y:S06]  /*1290*/  BRA `(.L_x_17) ;  /* 0x0000000000047947 */ /* 0x000fec0003800000 */
.L_x_18:
[----:B------:R-:W-:-:S11]  /*12a0*/  DADD R12, R10, R10 ;  /* 0x000000000a0c7229 */ /* 0x000fd6000000000a */
.L_x_17:
[----:B------:R-:W-:Y:S05]  /*12b0*/  BSYNC.RECONVERGENT B1 ;  /* 0x0000000000017941 */ /* 0x000fea0003800200 */
.L_x_15:
[----:B------:R-:W-:Y:S02]  /*12c0*/  IMAD.MOV.U32 R19, RZ, RZ, 0x0 ;  /* 0x00000000ff137424 */ /* 0x000fe400078e00ff */
[----:B------:R-:W-:Y:S02]  /*12d0*/  IMAD.MOV.U32 R20, RZ, RZ, R12 ;  /* 0x000000ffff147224 */ /* 0x000fe400078e000c */
[----:B------:R-:W-:Y:S01]  /*12e0*/  IMAD.MOV.U32 R21, RZ, RZ, R13 ;  /* 0x000000ffff157224 */ /* 0x000fe200078e000d */
[----:B------:R-:W-:Y:S06]  /*12f0*/  RET.REL.NODEC R18 `(_Z23assignPointsToCentroidsPKdS0_PdPiiii) ;  /* 0xffffffec12407950 */ /* 0x000fec0003c3ffff */
.L_x_19:
[----:B------:R-:W-:-:S00]  /*1300*/  BRA `(.L_x_19) ;  /* 0xfffffffc00fc7947 */ /* 0x000fc0000383ffff */
[----:B------:R-:W-:-:S00]  /*1310*/  NOP ;  /* 0x0000000000007918 */ /* 0x000fc00000000000 */
        /* <DEDUP_REMOVED lines=14> */
.L_x_20:


//--------------------- .nv.shared.reserved.0     --------------------------
	.section	.nv.shared.reserved.0,"aw",@nobits
	.weak		__nv_reservedSMEM_offset_0_alias
	.size		__nv_reservedSMEM_offset_0_alias, 0, 64
	.other		__nv_reservedSMEM_offset_0_alias,@"STO_CUDA_RESERVED_SHARED STV_DEFAULT"
__nv_reservedSMEM_offset_0_alias:
	.zero		0
	.zero		64


//--------------------- .nv.constant0._Z23assignPointsToCentroidsPKdS0_PdPiiii --------------------------
	.section	.nv.constant0._Z23assignPointsToCentroidsPKdS0_PdPiiii,"a",@progbits
	.sectionflags	@""
	.align	4
.nv.constant0._Z23assignPointsToCentroidsPKdS0_PdPiiii:
	.zero		940


//--------------------- SYMBOLS --------------------------

	.type		.nv.reservedSmem.offset0,@object
	.size		.nv.reservedSmem.offset0,0x4
